	.headerflags	@"EF_CUDA_TEXMODE_UNIFIED EF_CUDA_64BIT_ADDRESS EF_CUDA_ACCELERATORS EF_CUDA_SM90 EF_CUDA_VIRTUAL_SM(EF_CUDA_SM90)"
	.elftype	@"ET_EXEC"


//--------------------- .nv.info                  --------------------------
	.section	.nv.info,"",@"SHT_CUDA_INFO"
	.align	4


	//----- nvinfo : EIATTR_REGCOUNT
	.align		4
        /*0000*/ 	.byte	0x04, 0x2f
        /*0002*/ 	.short	(.L_2 - .L_1)
	.align		4
.L_1:
        /*0004*/ 	.word	index@(triton_poi_fused_elu_0)
        /*0008*/ 	.word	0x0000000c


	//----- nvinfo : EIATTR_MIN_STACK_SIZE
	.align		4
.L_2:
        /*000c*/ 	.byte	0x04, 0x12
        /*000e*/ 	.short	(.L_4 - .L_3)
	.align		4
.L_3:
        /*0010*/ 	.word	index@(triton_poi_fused_elu_0)
        /*0014*/ 	.word	0x00000000


	//----- nvinfo : EIATTR_FRAME_SIZE
	.align		4
.L_4:
        /*0018*/ 	.byte	0x04, 0x11
        /*001a*/ 	.short	(.L_6 - .L_5)
	.align		4
.L_5:
        /*001c*/ 	.word	index@(triton_poi_fused_elu_0)
        /*0020*/ 	.word	0x00000000


	//----- nvinfo : EIATTR_MIN_STACK_SIZE
	.align		4
.L_6:
        /*0024*/ 	.byte	0x04, 0x12
        /*0026*/ 	.short	(.L_8 - .L_7)
	.align		4
.L_7:
        /*0028*/ 	.word	index@(triton_poi_fused_elu_0)
        /*002c*/ 	.word	0x00000000
.L_8:


//--------------------- .nv.info.triton_poi_fused_elu_0 --------------------------
	.section	.nv.info.triton_poi_fused_elu_0,"",@"SHT_CUDA_INFO"
	.sectionflags	@""
	.align	4


	//----- nvinfo : EIATTR_CUDA_API_VERSION
	.align		4
        /*0000*/ 	.byte	0x04, 0x37
        /*0002*/ 	.short	(.L_10 - .L_9)
.L_9:
        /*0004*/ 	.word	0x0000007c


	//----- nvinfo : EIATTR_KPARAM_INFO
	.align		4
.L_10:
        /*0008*/ 	.byte	0x04, 0x17
        /*000a*/ 	.short	(.L_12 - .L_11)
.L_11:
        /*000c*/ 	.word	0x00000000
        /*0010*/ 	.short	0x0002
        /*0012*/ 	.short	0x0010
        /*0014*/ 	.byte	0x00, 0xf0, 0x11, 0x00


	//----- nvinfo : EIATTR_KPARAM_INFO
	.align		4
.L_12:
        /*0018*/ 	.byte	0x04, 0x17
        /*001a*/ 	.short	(.L_14 - .L_13)
.L_13:
        /*001c*/ 	.word	0x00000000
        /*0020*/ 	.short	0x0001
        /*0022*/ 	.short	0x0008
        /*0024*/ 	.byte	0x00, 0xf4, 0x21, 0x00


	//----- nvinfo : EIATTR_KPARAM_INFO
	.align		4
.L_14:
        /*0028*/ 	.byte	0x04, 0x17
        /*002a*/ 	.short	(.L_16 - .L_15)
.L_15:
        /*002c*/ 	.word	0x00000000
        /*0030*/ 	.short	0x0000
        /*0032*/ 	.short	0x0000
        /*0034*/ 	.byte	0x00, 0xf4, 0x21, 0x00


	//----- nvinfo : EIATTR_SPARSE_MMA_MASK
	.align		4
.L_16:
        /*0038*/ 	.byte	0x03, 0x50
        /*003a*/ 	.short	0x0000


	//----- nvinfo : EIATTR_MAXREG_COUNT
	.align		4
        /*003c*/ 	.byte	0x03, 0x1b
        /*003e*/ 	.short	0x00ff


	//----- nvinfo : EIATTR_EXIT_INSTR_OFFSETS
	.align		4
        /*0040*/ 	.byte	0x04, 0x1c
        /*0042*/ 	.short	(.L_18 - .L_17)


	//   ....[0]....
.L_17:
        /*0044*/ 	.word	0x000002c0


	//   ....[1]....
        /*0048*/ 	.word	0x000002e0


	//----- nvinfo : EIATTR_REQNTID
	.align		4
.L_18:
        /*004c*/ 	.byte	0x04, 0x10
        /*004e*/ 	.short	(.L_20 - .L_19)
.L_19:
        /*0050*/ 	.word	0x00000080
        /*0054*/ 	.word	0x00000001
        /*0058*/ 	.word	0x00000001


	//----- nvinfo : EIATTR_CRS_STACK_SIZE
	.align		4
.L_20:
        /*005c*/ 	.byte	0x04, 0x1e
        /*005e*/ 	.short	(.L_22 - .L_21)
.L_21:
        /*0060*/ 	.word	0x00000000


	//----- nvinfo : EIATTR_CBANK_PARAM_SIZE
	.align		4
.L_22:
        /*0064*/ 	.byte	0x03, 0x19
        /*0066*/ 	.short	0x0014


	//----- nvinfo : EIATTR_PARAM_CBANK
	.align		4
        /*0068*/ 	.byte	0x04, 0x0a
        /*006a*/ 	.short	(.L_24 - .L_23)
	.align		4
.L_23:
        /*006c*/ 	.word	index@(.nv.constant0.triton_poi_fused_elu_0)
        /*0070*/ 	.short	0x0210
        /*0072*/ 	.short	0x0014


	//----- nvinfo : EIATTR_SW_WAR
	.align		4
.L_24:
        /*0074*/ 	.byte	0x04, 0x36
        /*0076*/ 	.short	(.L_26 - .L_25)
.L_25:
        /*0078*/ 	.word	0x00000008
.L_26:


//--------------------- .nv.callgraph             --------------------------
	.section	.nv.callgraph,"",@"SHT_CUDA_CALLGRAPH"
	.align	4
	.sectionentsize	8
	.align		4
        /*0000*/ 	.word	0x00000000
	.align		4
        /*0004*/ 	.word	0xffffffff
	.align		4
        /*0008*/ 	.word	0x00000000
	.align		4
        /*000c*/ 	.word	0xfffffffe
	.align		4
        /*0010*/ 	.word	0x00000000
	.align		4
        /*0014*/ 	.word	0xfffffffd
	.align		4
        /*0018*/ 	.word	0x00000000
	.align		4
        /*001c*/ 	.word	0xfffffffc


//--------------------- .nv.constant4             --------------------------
	.section	.nv.constant4,"a",@progbits
	.align	8
	.align		8
.nv.constant4:
        /*0000*/ 	.dword	_$_str


//--------------------- .text.triton_poi_fused_elu_0 --------------------------
	.section	.text.triton_poi_fused_elu_0,"ax",@progbits
	.align	128
        .global         triton_poi_fused_elu_0
        .type           triton_poi_fused_elu_0,@function
        .size           triton_poi_fused_elu_0,(.L_x_3 - triton_poi_fused_elu_0)
        .other          triton_poi_fused_elu_0,@"STO_CUDA_ENTRY STV_DEFAULT"
triton_poi_fused_elu_0:
.text.triton_poi_fused_elu_0:
[----:B------:R-:W0:Y:S02]  /*0000*/  LDC R1, c[0x0][0x28] ;  /* 0x00000a00ff017b82 */ /* 0x000e240000000800 */
[----:B------:R-:W1:Y:S01]  /*0010*/  S2R R0, SR_TID.X ;  /* 0x0000000000007919 */ /* 0x000e620000002100 */
[----:B------:R-:W-:Y:S01]  /*0020*/  ULDC.64 UR4, c[0x0][0x208] ;  /* 0x0000820000047ab9 */ /* 0x000fe20000000a00 */
[----:B------:R-:W-:Y:S01]  /*0030*/  BSSY B0, `(.L_x_0) ;  /* 0x000000a000007945 */ /* 0x000fe20003800000 */
[----:B------:R-:W2:Y:S01]  /*0040*/  S2R R5, SR_CTAID.X ;  /* 0x0000000000057919 */ /* 0x000ea20000002500 */
[----:B-1----:R-:W-:-:S04]  /*0050*/  LOP3.LUT R0, R0, 0x7f, RZ, 0xc0, !PT ;  /* 0x0000007f00007812 */ /* 0x002fc800078ec0ff */
[----:B--2---:R-:W-:Y:S01]  /*0060*/  LEA R5, R5, R0, 0x7 ;  /* 0x0000000005057211 */ /* 0x004fe200078e38ff */
[----:B------:R-:W-:-:S03]  /*0070*/  HFMA2.MMA R0, -RZ, RZ, 0, 0 ;  /* 0x00000000ff007435 */ /* 0x000fc600000001ff */
[----:B------:R-:W-:-:S13]  /*0080*/  ISETP.GE.AND P0, PT, R5, 0x100, PT ;  /* 0x000001000500780c */ /* 0x000fda0003f06270 */
[----:B------:R-:W-:Y:S05]  /*0090*/  @P0 BRA `(.L_x_1) ;  /* 0x00000000000c0947 */ /* 0x000fea0003800000 */
[----:B------:R-:W1:Y:S02]  /*00a0*/  LDC.64 R2, c[0x0][0x210] ;  /* 0x00008400ff027b82 */ /* 0x000e640000000a00 */
[----:B-1----:R-:W-:-:S05]  /*00b0*/  IMAD.WIDE R2, R5, 0x4, R2 ;  /* 0x0000000405027825 */ /* 0x002fca00078e0202 */
[----:B------:R1:W5:Y:S02]  /*00c0*/  LDG.E R0, desc[UR4][R2.64] ;  /* 0x0000000402007981 */ /* 0x000364000c1e1900 */
.L_x_1:
[----:B------:R-:W-:Y:S05]  /*00d0*/  BSYNC B0 ;  /* 0x0000000000007941 */ /* 0x000fea0003800000 */
.L_x_0:
[C---:B-1---5:R-:W-:Y:S01]  /*00e0*/  FMUL R2, R0.reuse, 1.4426950216293334961 ;  /* 0x3fb8aa3b00027820 */ /* 0x062fe20000400000 */
[----:B------:R-:W-:Y:S01]  /*00f0*/  FADD.FTZ R3, |R0|, -RZ ;  /* 0x800000ff00037221 */ /* 0x000fe20000010200 */
[----:B------:R-:W-:-:S04]  /*0100*/  MOV R8, 0x3ab5ebe6 ;  /* 0x3ab5ebe600087802 */ /* 0x000fc80000000f00 */
[----:B------:R-:W1:Y:S01]  /*0110*/  FRND R2, R2 ;  /* 0x0000000200027307 */ /* 0x000e620000201000 */
[----:B------:R-:W-:-:S04]  /*0120*/  FSETP.GEU.AND P1, PT, R3, 0.40999999642372131348, PT ;  /* 0x3ed1eb850300780b */ /* 0x000fc80003f2e000 */
[----:B-1----:R-:W-:Y:S02]  /*0130*/  FSEL R3, R2, RZ, P1 ;  /* 0x000000ff02037208 */ /* 0x002fe40000800000 */
[----:B------:R-:W-:Y:S02]  /*0140*/  FSETP.NEU.AND P1, PT, R0, RZ, PT ;  /* 0x000000ff0000720b */ /* 0x000fe40003f2d000 */
[C---:B------:R-:W-:Y:S01]  /*0150*/  FSETP.NEU.AND P2, PT, R3.reuse, 128, PT ;  /* 0x430000000300780b */ /* 0x040fe20003f4d000 */
[----:B------:R-:W-:-:S04]  /*0160*/  FFMA.FTZ R4, -R3, 0.693145751953125, R0 ;  /* 0x3f31720003047823 */ /* 0x000fc80000010100 */
[C---:B------:R-:W-:Y:S01]  /*0170*/  FFMA.FTZ R7, -R3.reuse, 1.428606765330187045e-06, R4 ;  /* 0x35bfbe8e03077823 */ /* 0x040fe20000010104 */
[----:B------:R-:W-:Y:S02]  /*0180*/  FSEL R4, R3, 127, P2 ;  /* 0x42fe000003047808 */ /* 0x000fe40001000000 */
[----:B------:R-:W1:Y:S01]  /*0190*/  LDC.64 R2, c[0x0][0x218] ;  /* 0x00008600ff027b82 */ /* 0x000e620000000a00 */
[C---:B------:R-:W-:Y:S01]  /*01a0*/  FFMA.FTZ R8, R7.reuse, R8, 0.0083824126049876213074 ;  /* 0x3c09566307087423 */ /* 0x040fe20000010008 */
[----:B------:R-:W2:Y:S01]  /*01b0*/  MUFU.EX2 R6, R4 ;  /* 0x0000000400067308 */ /* 0x000ea20000000800 */
[----:B------:R-:W-:Y:S02]  /*01c0*/  FSETP.GEU.AND P3, PT, R4, -25, PT ;  /* 0xc1c800000400780b */ /* 0x000fe40003f6e000 */
[----:B------:R-:W-:-:S04]  /*01d0*/  FFMA.FTZ R8, R7, R8, 0.041667830199003219604 ;  /* 0x3d2aabe307087423 */ /* 0x000fc80000010008 */
[----:B------:R-:W-:-:S04]  /*01e0*/  FFMA.FTZ R8, R7, R8, 0.16666397452354431152 ;  /* 0x3e2aa9f607087423 */ /* 0x000fc80000010008 */
[----:B------:R-:W-:-:S04]  /*01f0*/  FFMA.FTZ R8, R7, R8, 0.49999994039535522461 ;  /* 0x3efffffe07087423 */ /* 0x000fc80000010008 */
[----:B------:R-:W-:Y:S01]  /*0200*/  FMUL R8, R7, R8 ;  /* 0x0000000807087220 */ /* 0x000fe20000400000 */
[----:B--2---:R-:W-:-:S03]  /*0210*/  FADD R9, R6, -1 ;  /* 0xbf80000006097421 */ /* 0x004fc60000000000 */
[----:B------:R-:W-:Y:S01]  /*0220*/  FFMA.FTZ R7, R7, R8, R7 ;  /* 0x0000000807077223 */ /* 0x000fe20000010007 */
[----:B-1----:R-:W-:-:S04]  /*0230*/  IMAD.WIDE R2, R5, 0x4, R2 ;  /* 0x0000000405027825 */ /* 0x002fc800078e0202 */
[----:B------:R-:W-:-:S04]  /*0240*/  FFMA.FTZ R6, R6, R7, R9 ;  /* 0x0000000706067223 */ /* 0x000fc80000010009 */
[----:B------:R-:W-:Y:S01]  /*0250*/  @!P2 FADD R6, R6, R6 ;  /* 0x000000060606a221 */ /* 0x000fe20000000000 */
[----:B------:R-:W-:-:S04]  /*0260*/  FSETP.GT.AND P2, PT, R4, 128, PT ;  /* 0x430000000400780b */ /* 0x000fc80003f44000 */
[----:B------:R-:W-:-:S04]  /*0270*/  FSEL R6, R6, +INF , !P2 ;  /* 0x7f80000006067808 */ /* 0x000fc80005000000 */
[----:B------:R-:W-:Y:S01]  /*0280*/  FSEL R7, R6, -1, P3 ;  /* 0xbf80000006077808 */ /* 0x000fe20001800000 */
[C---:B------:R-:W-:Y:S01]  /*0290*/  @!P1 FADD R7, R0.reuse, R0 ;  /* 0x0000000000079221 */ /* 0x040fe20000000000 */
[----:B------:R-:W-:-:S04]  /*02a0*/  FSETP.GT.AND P1, PT, R0, RZ, PT ;  /* 0x000000ff0000720b */ /* 0x000fc80003f24000 */
[----:B------:R-:W-:Y:S01]  /*02b0*/  FSEL R7, R0, R7, P1 ;  /* 0x0000000700077208 */ /* 0x000fe20000800000 */
[----:B------:R-:W-:Y:S08]  /*02c0*/  @P0 EXIT ;  /* 0x000000000000094d */ /* 0x000ff00003800000 */
[----:B------:R-:W-:Y:S01]  /*02d0*/  STG.E desc[UR4][R2.64], R7 ;  /* 0x0000000702007986 */ /* 0x000fe2000c101904 */
[----:B------:R-:W-:Y:S05]  /*02e0*/  EXIT ;  /* 0x000000000000794d */ /* 0x000fea0003800000 */
.L_x_2:
[----:B------:R-:W-:-:S00]  /*02f0*/  BRA `(.L_x_2) ;  /* 0xfffffffc00fc7947 */ /* 0x000fc0000383ffff */
[----:B------:R-:W-:-:S00]  /*0300*/  NOP ;  /* 0x0000000000007918 */ /* 0x000fc00000000000 */
[----:B------:R-:W-:-:S00]  /*0310*/  NOP ;  /* 0x0000000000007918 */ /* 0x000fc00000000000 */
[----:B------:R-:W-:-:S00]  /*0320*/  NOP ;  /* 0x0000000000007918 */ /* 0x000fc00000000000 */
[----:B------:R-:W-:-:S00]  /*0330*/  NOP ;  /* 0x0000000000007918 */ /* 0x000fc00000000000 */
[----:B------:R-:W-:-:S00]  /*0340*/  NOP ;  /* 0x0000000000007918 */ /* 0x000fc00000000000 */
[----:B------:R-:W-:-:S00]  /*0350*/  NOP ;  /* 0x0000000000007918 */ /* 0x000fc00000000000 */
[----:B------:R-:W-:-:S00]  /*0360*/  NOP ;  /* 0x0000000000007918 */ /* 0x000fc00000000000 */
[----:B------:R-:W-:-:S00]  /*0370*/  NOP ;  /* 0x0000000000007918 */ /* 0x000fc00000000000 */
.L_x_3:


//--------------------- .nv.global.init           --------------------------
	.section	.nv.global.init,"aw",@progbits
.nv.global.init:
	.type		_$_str,@object
	.size		_$_str,(.L_0 - _$_str)
_$_str:
        /*0000*/ 	.byte	0x5f, 0x5f, 0x43, 0x55, 0x44, 0x41, 0x5f, 0x46, 0x54, 0x5a, 0x00
.L_0:


//--------------------- .nv.constant0.triton_poi_fused_elu_0 --------------------------
	.section	.nv.constant0.triton_poi_fused_elu_0,"a",@progbits
	.sectionflags	@""
	.align	4
.nv.constant0.triton_poi_fused_elu_0:
	.zero		548
